//
// Generated by NVIDIA NVVM Compiler
//
// Compiler Build ID: CL-36424714
// Cuda compilation tools, release 13.0, V13.0.88
// Based on NVVM 20.0.0
//

.version 9.0
.target sm_100
.address_size 64

	// .globl	_Z15MulMatrixKernelPfS_S_i
// _ZZ14MulMatrixSharePfS_S_iE3s_A has been demoted
// _ZZ14MulMatrixSharePfS_S_iE3s_B has been demoted

.visible .entry _Z15MulMatrixKernelPfS_S_i(
	.param .u64 .ptr .align 1 _Z15MulMatrixKernelPfS_S_i_param_0,
	.param .u64 .ptr .align 1 _Z15MulMatrixKernelPfS_S_i_param_1,
	.param .u64 .ptr .align 1 _Z15MulMatrixKernelPfS_S_i_param_2,
	.param .u32 _Z15MulMatrixKernelPfS_S_i_param_3
)
{
	.reg .pred 	%p<10>;
	.reg .b32 	%r<42>;
	.reg .b32 	%f<67>;
	.reg .b64 	%rd<67>;

	ld.param.u64 	%rd14, [_Z15MulMatrixKernelPfS_S_i_param_0];
	ld.param.u64 	%rd15, [_Z15MulMatrixKernelPfS_S_i_param_1];
	ld.param.u32 	%r19, [_Z15MulMatrixKernelPfS_S_i_param_3];
	cvta.to.global.u64 	%rd1, %rd15;
	cvta.to.global.u64 	%rd2, %rd14;
	mov.u32 	%r20, %tid.x;
	mov.u32 	%r21, %ntid.x;
	mov.u32 	%r22, %ctaid.x;
	mad.lo.s32 	%r1, %r21, %r22, %r20;
	mov.u32 	%r23, %tid.y;
	mov.u32 	%r24, %ntid.y;
	mov.u32 	%r25, %ctaid.y;
	mad.lo.s32 	%r26, %r24, %r25, %r23;
	max.s32 	%r27, %r1, %r26;
	setp.ge.s32 	%p1, %r27, %r19;
	@%p1 bra 	$L__BB0_13;
	mul.lo.s32 	%r3, %r19, %r26;
	and.b32  	%r4, %r19, 7;
	setp.lt.u32 	%p2, %r19, 8;
	mov.f32 	%f66, 0f00000000;
	mov.b32 	%r40, 0;
	@%p2 bra 	$L__BB0_4;
	and.b32  	%r40, %r19, 2147483640;
	neg.s32 	%r38, %r40;
	mul.wide.s32 	%rd16, %r19, 4;
	add.s64 	%rd3, %rd1, %rd16;
	shl.b32 	%r7, %r19, 3;
	mul.wide.s32 	%rd17, %r19, 8;
	add.s64 	%rd4, %rd1, %rd17;
	mul.wide.s32 	%rd18, %r19, 12;
	add.s64 	%rd5, %rd1, %rd18;
	mul.wide.s32 	%rd19, %r19, 16;
	add.s64 	%rd6, %rd1, %rd19;
	mul.wide.s32 	%rd20, %r19, 20;
	add.s64 	%rd7, %rd1, %rd20;
	mul.wide.s32 	%rd21, %r19, 24;
	add.s64 	%rd8, %rd1, %rd21;
	mul.wide.s32 	%rd22, %r19, 28;
	add.s64 	%rd9, %rd1, %rd22;
	mul.wide.u32 	%rd23, %r3, 4;
	add.s64 	%rd24, %rd23, %rd2;
	add.s64 	%rd66, %rd24, 16;
	mov.f32 	%f66, 0f00000000;
	mov.u32 	%r37, %r1;
$L__BB0_3:
	.pragma "nounroll";
	mul.wide.s32 	%rd25, %r37, 4;
	add.s64 	%rd26, %rd3, %rd25;
	add.s64 	%rd27, %rd4, %rd25;
	add.s64 	%rd28, %rd5, %rd25;
	add.s64 	%rd29, %rd6, %rd25;
	add.s64 	%rd30, %rd7, %rd25;
	add.s64 	%rd31, %rd8, %rd25;
	add.s64 	%rd32, %rd9, %rd25;
	add.s64 	%rd33, %rd1, %rd25;
	ld.global.f32 	%f16, [%rd66+-16];
	ld.global.f32 	%f17, [%rd33];
	fma.rn.f32 	%f18, %f16, %f17, %f66;
	ld.global.f32 	%f19, [%rd66+-12];
	ld.global.f32 	%f20, [%rd26];
	fma.rn.f32 	%f21, %f19, %f20, %f18;
	ld.global.f32 	%f22, [%rd66+-8];
	ld.global.f32 	%f23, [%rd27];
	fma.rn.f32 	%f24, %f22, %f23, %f21;
	ld.global.f32 	%f25, [%rd66+-4];
	ld.global.f32 	%f26, [%rd28];
	fma.rn.f32 	%f27, %f25, %f26, %f24;
	ld.global.f32 	%f28, [%rd66];
	ld.global.f32 	%f29, [%rd29];
	fma.rn.f32 	%f30, %f28, %f29, %f27;
	ld.global.f32 	%f31, [%rd66+4];
	ld.global.f32 	%f32, [%rd30];
	fma.rn.f32 	%f33, %f31, %f32, %f30;
	ld.global.f32 	%f34, [%rd66+8];
	ld.global.f32 	%f35, [%rd31];
	fma.rn.f32 	%f36, %f34, %f35, %f33;
	ld.global.f32 	%f37, [%rd66+12];
	ld.global.f32 	%f38, [%rd32];
	fma.rn.f32 	%f66, %f37, %f38, %f36;
	add.s32 	%r38, %r38, 8;
	add.s32 	%r37, %r37, %r7;
	add.s64 	%rd66, %rd66, 32;
	setp.ne.s32 	%p3, %r38, 0;
	@%p3 bra 	$L__BB0_3;
$L__BB0_4:
	setp.eq.s32 	%p4, %r4, 0;
	@%p4 bra 	$L__BB0_12;
	and.b32  	%r13, %r19, 3;
	setp.lt.u32 	%p5, %r4, 4;
	@%p5 bra 	$L__BB0_7;
	add.s32 	%r29, %r40, %r3;
	mul.wide.u32 	%rd34, %r29, 4;
	add.s64 	%rd35, %rd2, %rd34;
	ld.global.f32 	%f40, [%rd35];
	mad.lo.s32 	%r30, %r40, %r19, %r1;
	mul.wide.s32 	%rd36, %r30, 4;
	add.s64 	%rd37, %rd1, %rd36;
	ld.global.f32 	%f41, [%rd37];
	fma.rn.f32 	%f42, %f40, %f41, %f66;
	cvt.u64.u32 	%rd38, %r3;
	cvt.u64.u32 	%rd39, %r40;
	add.s64 	%rd40, %rd39, %rd38;
	shl.b64 	%rd41, %rd40, 2;
	add.s64 	%rd42, %rd2, %rd41;
	ld.global.f32 	%f43, [%rd42+4];
	mul.wide.s32 	%rd43, %r19, 4;
	add.s64 	%rd44, %rd37, %rd43;
	ld.global.f32 	%f44, [%rd44];
	fma.rn.f32 	%f45, %f43, %f44, %f42;
	ld.global.f32 	%f46, [%rd42+8];
	add.s64 	%rd45, %rd44, %rd43;
	ld.global.f32 	%f47, [%rd45];
	fma.rn.f32 	%f48, %f46, %f47, %f45;
	ld.global.f32 	%f49, [%rd42+12];
	add.s64 	%rd46, %rd45, %rd43;
	ld.global.f32 	%f50, [%rd46];
	fma.rn.f32 	%f66, %f49, %f50, %f48;
	add.s32 	%r40, %r40, 4;
$L__BB0_7:
	setp.eq.s32 	%p6, %r13, 0;
	@%p6 bra 	$L__BB0_12;
	setp.eq.s32 	%p7, %r13, 1;
	@%p7 bra 	$L__BB0_10;
	add.s32 	%r31, %r40, %r3;
	mul.wide.u32 	%rd47, %r31, 4;
	add.s64 	%rd48, %rd2, %rd47;
	ld.global.f32 	%f52, [%rd48];
	mad.lo.s32 	%r32, %r40, %r19, %r1;
	mul.wide.s32 	%rd49, %r32, 4;
	add.s64 	%rd50, %rd1, %rd49;
	ld.global.f32 	%f53, [%rd50];
	fma.rn.f32 	%f54, %f52, %f53, %f66;
	cvt.u64.u32 	%rd51, %r3;
	cvt.u64.u32 	%rd52, %r40;
	add.s64 	%rd53, %rd52, %rd51;
	shl.b64 	%rd54, %rd53, 2;
	add.s64 	%rd55, %rd2, %rd54;
	ld.global.f32 	%f55, [%rd55+4];
	mul.wide.s32 	%rd56, %r19, 4;
	add.s64 	%rd57, %rd50, %rd56;
	ld.global.f32 	%f56, [%rd57];
	fma.rn.f32 	%f66, %f55, %f56, %f54;
	add.s32 	%r40, %r40, 2;
$L__BB0_10:
	and.b32  	%r33, %r19, 1;
	setp.eq.b32 	%p8, %r33, 1;
	not.pred 	%p9, %p8;
	@%p9 bra 	$L__BB0_12;
	add.s32 	%r34, %r40, %r3;
	mul.wide.u32 	%rd58, %r34, 4;
	add.s64 	%rd59, %rd2, %rd58;
	ld.global.f32 	%f57, [%rd59];
	mad.lo.s32 	%r35, %r40, %r19, %r1;
	mul.wide.s32 	%rd60, %r35, 4;
	add.s64 	%rd61, %rd1, %rd60;
	ld.global.f32 	%f58, [%rd61];
	fma.rn.f32 	%f66, %f57, %f58, %f66;
$L__BB0_12:
	ld.param.u64 	%rd65, [_Z15MulMatrixKernelPfS_S_i_param_2];
	add.s32 	%r36, %r3, %r1;
	cvta.to.global.u64 	%rd62, %rd65;
	mul.wide.s32 	%rd63, %r36, 4;
	add.s64 	%rd64, %rd62, %rd63;
	st.global.f32 	[%rd64], %f66;
$L__BB0_13:
	ret;

}
	// .globl	_Z14MulMatrixSharePfS_S_i
.visible .entry _Z14MulMatrixSharePfS_S_i(
	.param .u64 .ptr .align 1 _Z14MulMatrixSharePfS_S_i_param_0,
	.param .u64 .ptr .align 1 _Z14MulMatrixSharePfS_S_i_param_1,
	.param .u64 .ptr .align 1 _Z14MulMatrixSharePfS_S_i_param_2,
	.param .u32 _Z14MulMatrixSharePfS_S_i_param_3
)
{
	.reg .pred 	%p<2>;
	.reg .b32 	%r<35>;
	.reg .b32 	%f<102>;
	.reg .b64 	%rd<13>;
	// demoted variable
	.shared .align 4 .b8 _ZZ14MulMatrixSharePfS_S_iE3s_A[4096];
	// demoted variable
	.shared .align 4 .b8 _ZZ14MulMatrixSharePfS_S_iE3s_B[4096];
	ld.param.u64 	%rd4, [_Z14MulMatrixSharePfS_S_i_param_0];
	ld.param.u64 	%rd5, [_Z14MulMatrixSharePfS_S_i_param_1];
	ld.param.u64 	%rd3, [_Z14MulMatrixSharePfS_S_i_param_2];
	ld.param.u32 	%r17, [_Z14MulMatrixSharePfS_S_i_param_3];
	cvta.to.global.u64 	%rd1, %rd5;
	cvta.to.global.u64 	%rd2, %rd4;
	mov.u32 	%r18, %ctaid.y;
	shl.b32 	%r19, %r18, 5;
	mov.u32 	%r20, %tid.y;
	add.s32 	%r21, %r19, %r20;
	mov.u32 	%r22, %ctaid.x;
	shl.b32 	%r23, %r22, 5;
	mov.u32 	%r24, %tid.x;
	add.s32 	%r1, %r23, %r24;
	mov.u32 	%r25, %nctaid.x;
	mul.lo.s32 	%r2, %r17, %r21;
	shl.b32 	%r26, %r20, 7;
	mov.u32 	%r27, _ZZ14MulMatrixSharePfS_S_iE3s_A;
	add.s32 	%r3, %r27, %r26;
	shl.b32 	%r28, %r24, 2;
	add.s32 	%r4, %r3, %r28;
	mov.u32 	%r29, _ZZ14MulMatrixSharePfS_S_iE3s_B;
	add.s32 	%r6, %r29, %r28;
	add.s32 	%r5, %r6, %r26;
	neg.s32 	%r34, %r25;
	add.s32 	%r33, %r20, %r2;
	mad.lo.s32 	%r30, %r24, %r17, %r24;
	add.s32 	%r32, %r30, %r23;
	shl.b32 	%r10, %r17, 5;
	mov.f32 	%f101, 0f00000000;
$L__BB1_1:
	mul.wide.s32 	%rd6, %r33, 4;
	add.s64 	%rd7, %rd2, %rd6;
	ld.global.f32 	%f4, [%rd7];
	st.shared.f32 	[%r4], %f4;
	mul.wide.s32 	%rd8, %r32, 4;
	add.s64 	%rd9, %rd1, %rd8;
	ld.global.f32 	%f5, [%rd9];
	st.shared.f32 	[%r5], %f5;
	bar.sync 	0;
	ld.shared.f32 	%f6, [%r3];
	ld.shared.f32 	%f7, [%r6];
	fma.rn.f32 	%f8, %f6, %f7, %f101;
	ld.shared.f32 	%f9, [%r3+4];
	ld.shared.f32 	%f10, [%r6+128];
	fma.rn.f32 	%f11, %f9, %f10, %f8;
	ld.shared.f32 	%f12, [%r3+8];
	ld.shared.f32 	%f13, [%r6+256];
	fma.rn.f32 	%f14, %f12, %f13, %f11;
	ld.shared.f32 	%f15, [%r3+12];
	ld.shared.f32 	%f16, [%r6+384];
	fma.rn.f32 	%f17, %f15, %f16, %f14;
	ld.shared.f32 	%f18, [%r3+16];
	ld.shared.f32 	%f19, [%r6+512];
	fma.rn.f32 	%f20, %f18, %f19, %f17;
	ld.shared.f32 	%f21, [%r3+20];
	ld.shared.f32 	%f22, [%r6+640];
	fma.rn.f32 	%f23, %f21, %f22, %f20;
	ld.shared.f32 	%f24, [%r3+24];
	ld.shared.f32 	%f25, [%r6+768];
	fma.rn.f32 	%f26, %f24, %f25, %f23;
	ld.shared.f32 	%f27, [%r3+28];
	ld.shared.f32 	%f28, [%r6+896];
	fma.rn.f32 	%f29, %f27, %f28, %f26;
	ld.shared.f32 	%f30, [%r3+32];
	ld.shared.f32 	%f31, [%r6+1024];
	fma.rn.f32 	%f32, %f30, %f31, %f29;
	ld.shared.f32 	%f33, [%r3+36];
	ld.shared.f32 	%f34, [%r6+1152];
	fma.rn.f32 	%f35, %f33, %f34, %f32;
	ld.shared.f32 	%f36, [%r3+40];
	ld.shared.f32 	%f37, [%r6+1280];
	fma.rn.f32 	%f38, %f36, %f37, %f35;
	ld.shared.f32 	%f39, [%r3+44];
	ld.shared.f32 	%f40, [%r6+1408];
	fma.rn.f32 	%f41, %f39, %f40, %f38;
	ld.shared.f32 	%f42, [%r3+48];
	ld.shared.f32 	%f43, [%r6+1536];
	fma.rn.f32 	%f44, %f42, %f43, %f41;
	ld.shared.f32 	%f45, [%r3+52];
	ld.shared.f32 	%f46, [%r6+1664];
	fma.rn.f32 	%f47, %f45, %f46, %f44;
	ld.shared.f32 	%f48, [%r3+56];
	ld.shared.f32 	%f49, [%r6+1792];
	fma.rn.f32 	%f50, %f48, %f49, %f47;
	ld.shared.f32 	%f51, [%r3+60];
	ld.shared.f32 	%f52, [%r6+1920];
	fma.rn.f32 	%f53, %f51, %f52, %f50;
	ld.shared.f32 	%f54, [%r3+64];
	ld.shared.f32 	%f55, [%r6+2048];
	fma.rn.f32 	%f56, %f54, %f55, %f53;
	ld.shared.f32 	%f57, [%r3+68];
	ld.shared.f32 	%f58, [%r6+2176];
	fma.rn.f32 	%f59, %f57, %f58, %f56;
	ld.shared.f32 	%f60, [%r3+72];
	ld.shared.f32 	%f61, [%r6+2304];
	fma.rn.f32 	%f62, %f60, %f61, %f59;
	ld.shared.f32 	%f63, [%r3+76];
	ld.shared.f32 	%f64, [%r6+2432];
	fma.rn.f32 	%f65, %f63, %f64, %f62;
	ld.shared.f32 	%f66, [%r3+80];
	ld.shared.f32 	%f67, [%r6+2560];
	fma.rn.f32 	%f68, %f66, %f67, %f65;
	ld.shared.f32 	%f69, [%r3+84];
	ld.shared.f32 	%f70, [%r6+2688];
	fma.rn.f32 	%f71, %f69, %f70, %f68;
	ld.shared.f32 	%f72, [%r3+88];
	ld.shared.f32 	%f73, [%r6+2816];
	fma.rn.f32 	%f74, %f72, %f73, %f71;
	ld.shared.f32 	%f75, [%r3+92];
	ld.shared.f32 	%f76, [%r6+2944];
	fma.rn.f32 	%f77, %f75, %f76, %f74;
	ld.shared.f32 	%f78, [%r3+96];
	ld.shared.f32 	%f79, [%r6+3072];
	fma.rn.f32 	%f80, %f78, %f79, %f77;
	ld.shared.f32 	%f81, [%r3+100];
	ld.shared.f32 	%f82, [%r6+3200];
	fma.rn.f32 	%f83, %f81, %f82, %f80;
	ld.shared.f32 	%f84, [%r3+104];
	ld.shared.f32 	%f85, [%r6+3328];
	fma.rn.f32 	%f86, %f84, %f85, %f83;
	ld.shared.f32 	%f87, [%r3+108];
	ld.shared.f32 	%f88, [%r6+3456];
	fma.rn.f32 	%f89, %f87, %f88, %f86;
	ld.shared.f32 	%f90, [%r3+112];
	ld.shared.f32 	%f91, [%r6+3584];
	fma.rn.f32 	%f92, %f90, %f91, %f89;
	ld.shared.f32 	%f93, [%r3+116];
	ld.shared.f32 	%f94, [%r6+3712];
	fma.rn.f32 	%f95, %f93, %f94, %f92;
	ld.shared.f32 	%f96, [%r3+120];
	ld.shared.f32 	%f97, [%r6+3840];
	fma.rn.f32 	%f98, %f96, %f97, %f95;
	ld.shared.f32 	%f99, [%r3+124];
	ld.shared.f32 	%f100, [%r6+3968];
	fma.rn.f32 	%f101, %f99, %f100, %f98;
	bar.sync 	0;
	add.s32 	%r34, %r34, 1;
	setp.ne.s32 	%p1, %r34, 0;
	add.s32 	%r33, %r33, 32;
	add.s32 	%r32, %r32, %r10;
	@%p1 bra 	$L__BB1_1;
	cvta.to.global.u64 	%rd10, %rd3;
	add.s32 	%r31, %r2, %r1;
	mul.wide.s32 	%rd11, %r31, 4;
	add.s64 	%rd12, %rd10, %rd11;
	st.global.f32 	[%rd12], %f101;
	ret;

}


// ===== COMPILED SASS (sm_100) =====

	.target	sm_100

	.elftype	@"ET_EXEC"


//--------------------- .note.nv.tkinfo           --------------------------
	.section	.note.nv.tkinfo,"",@"SHT_NOTE"
	.sectionflags	@"SHF_NOTE_NV_TKINFO"
	.tkinfo
        /*0018*/ 	.word	0x00000002
        /*0030*/ 	.string	""
        /*0030*/ 	.string	"ptxas"
        /*0030*/ 	.string	"Cuda compilation tools, release 13.0, V13.0.88"
        /*0030*/ 	.string	"Build cuda_13.0.r13.0/compiler.36424714_0"
        /*0030*/ 	.string	"-arch sm_100 -m 64 "



//--------------------- .note.nv.cuinfo           --------------------------
	.section	.note.nv.cuinfo,"",@"SHT_NOTE"
	.sectionflags	@"SHF_NOTE_NV_CUINFO"
        /*0018*/ 	.short	0x0002
        /*001a*/ 	.short	0x0064
        /*001c*/ 	.short	0x0082
	.zero		2


//--------------------- .nv.info                  --------------------------
	.section	.nv.info,"",@"SHT_CUDA_INFO"
	.align	4


	//----- nvinfo : EIATTR_REGCOUNT
	.align		4
        /*0000*/ 	.byte	0x04, 0x2f
        /*0002*/ 	.short	(.L_1 - .L_0)
	.align		4
.L_0:
        /*0004*/ 	.word	index@(_Z15MulMatrixKernelPfS_S_i)
        /*0008*/ 	.word	0x0000001e


	//----- nvinfo : EIATTR_FRAME_SIZE
	.align		4
.L_1:
        /*000c*/ 	.byte	0x04, 0x11
        /*000e*/ 	.short	(.L_3 - .L_2)
	.align		4
.L_2:
        /*0010*/ 	.word	index@(_Z15MulMatrixKernelPfS_S_i)
        /*0014*/ 	.word	0x00000000


	//----- nvinfo : EIATTR_REGCOUNT
	.align		4
.L_3:
        /*0018*/ 	.byte	0x04, 0x2f
        /*001a*/ 	.short	(.L_5 - .L_4)
	.align		4
.L_4:
        /*001c*/ 	.word	index@(_Z14MulMatrixSharePfS_S_i)
        /*0020*/ 	.word	0x00000020


	//----- nvinfo : EIATTR_FRAME_SIZE
	.align		4
.L_5:
        /*0024*/ 	.byte	0x04, 0x11
        /*0026*/ 	.short	(.L_7 - .L_6)
	.align		4
.L_6:
        /*0028*/ 	.word	index@(_Z14MulMatrixSharePfS_S_i)
        /*002c*/ 	.word	0x00000000


	//----- nvinfo : EIATTR_MIN_STACK_SIZE
	.align		4
.L_7:
        /*0030*/ 	.byte	0x04, 0x12
        /*0032*/ 	.short	(.L_9 - .L_8)
	.align		4
.L_8:
        /*0034*/ 	.word	index@(_Z14MulMatrixSharePfS_S_i)
        /*0038*/ 	.word	0x00000000


	//----- nvinfo : EIATTR_MIN_STACK_SIZE
	.align		4
.L_9:
        /*003c*/ 	.byte	0x04, 0x12
        /*003e*/ 	.short	(.L_11 - .L_10)
	.align		4
.L_10:
        /*0040*/ 	.word	index@(_Z15MulMatrixKernelPfS_S_i)
        /*0044*/ 	.word	0x00000000
.L_11:


//--------------------- .nv.compat                --------------------------
	.section	.nv.compat,"",@"SHT_CUDA_COMPAT_INFO"
	.align	4
        /*0000*/ 	.byte	0x02, 0x09, 0x00, 0x00, 0x02, 0x02, 0x01, 0x00, 0x02, 0x05, 0x05, 0x00, 0x03, 0x07, 0x01, 0x01
        /*0010*/ 	.byte	0x02, 0x03, 0x00, 0x00, 0x02, 0x06, 0x01, 0x00, 0x04, 0x0b, 0x08, 0x00, 0x09, 0x00, 0x00, 0x00
        /*0020*/ 	.byte	0x00, 0x00, 0x00, 0x00


//--------------------- .nv.info._Z14MulMatrixSharePfS_S_i --------------------------
	.section	.nv.info._Z14MulMatrixSharePfS_S_i,"",@"SHT_CUDA_INFO"
	.sectionflags	@""
	.align	4


	//----- nvinfo : EIATTR_CUDA_API_VERSION
	.align		4
        /*0000*/ 	.byte	0x04, 0x37
        /*0002*/ 	.short	(.L_13 - .L_12)
.L_12:
        /*0004*/ 	.word	0x00000082


	//----- nvinfo : EIATTR_KPARAM_INFO
	.align		4
.L_13:
        /*0008*/ 	.byte	0x04, 0x17
        /*000a*/ 	.short	(.L_15 - .L_14)
.L_14:
        /*000c*/ 	.word	0x00000000
        /*0010*/ 	.short	0x0003
        /*0012*/ 	.short	0x0018
        /*0014*/ 	.byte	0x00, 0xf0, 0x11, 0x00


	//----- nvinfo : EIATTR_KPARAM_INFO
	.align		4
.L_15:
        /*0018*/ 	.byte	0x04, 0x17
        /*001a*/ 	.short	(.L_17 - .L_16)
.L_16:
        /*001c*/ 	.word	0x00000000
        /*0020*/ 	.short	0x0002
        /*0022*/ 	.short	0x0010
        /*0024*/ 	.byte	0x00, 0xf5, 0x21, 0x00


	//----- nvinfo : EIATTR_KPARAM_INFO
	.align		4
.L_17:
        /*0028*/ 	.byte	0x04, 0x17
        /*002a*/ 	.short	(.L_19 - .L_18)
.L_18:
        /*002c*/ 	.word	0x00000000
        /*0030*/ 	.short	0x0001
        /*0032*/ 	.short	0x0008
        /*0034*/ 	.byte	0x00, 0xf5, 0x21, 0x00


	//----- nvinfo : EIATTR_KPARAM_INFO
	.align		4
.L_19:
        /*0038*/ 	.byte	0x04, 0x17
        /*003a*/ 	.short	(.L_21 - .L_20)
.L_20:
        /*003c*/ 	.word	0x00000000
        /*0040*/ 	.short	0x0000
        /*0042*/ 	.short	0x0000
        /*0044*/ 	.byte	0x00, 0xf5, 0x21, 0x00


	//----- nvinfo : EIATTR_SPARSE_MMA_MASK
	.align		4
.L_21:
        /*0048*/ 	.byte	0x03, 0x50
        /*004a*/ 	.short	0x0000


	//----- nvinfo : EIATTR_MAXREG_COUNT
	.align		4
        /*004c*/ 	.byte	0x03, 0x1b
        /*004e*/ 	.short	0x00ff


	//----- nvinfo : EIATTR_NUM_BARRIERS
	.align		4
        /*0050*/ 	.byte	0x02, 0x4c
        /*0052*/ 	.byte	0x01
	.zero		1


	//----- nvinfo : EIATTR_MERCURY_ISA_VERSION
	.align		4
        /*0054*/ 	.byte	0x03, 0x5f
        /*0056*/ 	.short	0x0101


	//----- nvinfo : EIATTR_VRC_CTA_INIT_COUNT
	.align		4
        /*0058*/ 	.byte	0x02, 0x4a
	.zero		1
	.zero		1


	//----- nvinfo : EIATTR_EXIT_INSTR_OFFSETS
	.align		4
        /*005c*/ 	.byte	0x04, 0x1c
        /*005e*/ 	.short	(.L_23 - .L_22)


	//   ....[0]....
.L_22:
        /*0060*/ 	.word	0x00000730


	//----- nvinfo : EIATTR_CBANK_PARAM_SIZE
	.align		4
.L_23:
        /*0064*/ 	.byte	0x03, 0x19
        /*0066*/ 	.short	0x001c


	//----- nvinfo : EIATTR_PARAM_CBANK
	.align		4
        /*0068*/ 	.byte	0x04, 0x0a
        /*006a*/ 	.short	(.L_25 - .L_24)
	.align		4
.L_24:
        /*006c*/ 	.word	index@(.nv.constant0._Z14MulMatrixSharePfS_S_i)
        /*0070*/ 	.short	0x0380
        /*0072*/ 	.short	0x001c


	//----- nvinfo : EIATTR_SW_WAR
	.align		4
.L_25:
        /*0074*/ 	.byte	0x04, 0x36
        /*0076*/ 	.short	(.L_27 - .L_26)
.L_26:
        /*0078*/ 	.word	0x00000008
.L_27:


//--------------------- .nv.info._Z15MulMatrixKernelPfS_S_i --------------------------
	.section	.nv.info._Z15MulMatrixKernelPfS_S_i,"",@"SHT_CUDA_INFO"
	.sectionflags	@""
	.align	4


	//----- nvinfo : EIATTR_CUDA_API_VERSION
	.align		4
        /*0000*/ 	.byte	0x04, 0x37
        /*0002*/ 	.short	(.L_29 - .L_28)
.L_28:
        /*0004*/ 	.word	0x00000082


	//----- nvinfo : EIATTR_KPARAM_INFO
	.align		4
.L_29:
        /*0008*/ 	.byte	0x04, 0x17
        /*000a*/ 	.short	(.L_31 - .L_30)
.L_30:
        /*000c*/ 	.word	0x00000000
        /*0010*/ 	.short	0x0003
        /*0012*/ 	.short	0x0018
        /*0014*/ 	.byte	0x00, 0xf0, 0x11, 0x00


	//----- nvinfo : EIATTR_KPARAM_INFO
	.align		4
.L_31:
        /*0018*/ 	.byte	0x04, 0x17
        /*001a*/ 	.short	(.L_33 - .L_32)
.L_32:
        /*001c*/ 	.word	0x00000000
        /*0020*/ 	.short	0x0002
        /*0022*/ 	.short	0x0010
        /*0024*/ 	.byte	0x00, 0xf5, 0x21, 0x00


	//----- nvinfo : EIATTR_KPARAM_INFO
	.align		4
.L_33:
        /*0028*/ 	.byte	0x04, 0x17
        /*002a*/ 	.short	(.L_35 - .L_34)
.L_34:
        /*002c*/ 	.word	0x00000000
        /*0030*/ 	.short	0x0001
        /*0032*/ 	.short	0x0008
        /*0034*/ 	.byte	0x00, 0xf5, 0x21, 0x00


	//----- nvinfo : EIATTR_KPARAM_INFO
	.align		4
.L_35:
        /*0038*/ 	.byte	0x04, 0x17
        /*003a*/ 	.short	(.L_37 - .L_36)
.L_36:
        /*003c*/ 	.word	0x00000000
        /*0040*/ 	.short	0x0000
        /*0042*/ 	.short	0x0000
        /*0044*/ 	.byte	0x00, 0xf5, 0x21, 0x00


	//----- nvinfo : EIATTR_SPARSE_MMA_MASK
	.align		4
.L_37:
        /*0048*/ 	.byte	0x03, 0x50
        /*004a*/ 	.short	0x0000


	//----- nvinfo : EIATTR_MAXREG_COUNT
	.align		4
        /*004c*/ 	.byte	0x03, 0x1b
        /*004e*/ 	.short	0x00ff


	//----- nvinfo : EIATTR_MERCURY_ISA_VERSION
	.align		4
        /*0050*/ 	.byte	0x03, 0x5f
        /*0052*/ 	.short	0x0101


	//----- nvinfo : EIATTR_VRC_CTA_INIT_COUNT
	.align		4
        /*0054*/ 	.byte	0x02, 0x4a
	.zero		1
	.zero		1


	//----- nvinfo : EIATTR_EXIT_INSTR_OFFSETS
	.align		4
        /*0058*/ 	.byte	0x04, 0x1c
        /*005a*/ 	.short	(.L_39 - .L_38)


	//   ....[0]....
.L_38:
        /*005c*/ 	.word	0x000000c0


	//   ....[1]....
        /*0060*/ 	.word	0x00000a90


	//----- nvinfo : EIATTR_CBANK_PARAM_SIZE
	.align		4
.L_39:
        /*0064*/ 	.byte	0x03, 0x19
        /*0066*/ 	.short	0x001c


	//----- nvinfo : EIATTR_PARAM_CBANK
	.align		4
        /*0068*/ 	.byte	0x04, 0x0a
        /*006a*/ 	.short	(.L_41 - .L_40)
	.align		4
.L_40:
        /*006c*/ 	.word	index@(.nv.constant0._Z15MulMatrixKernelPfS_S_i)
        /*0070*/ 	.short	0x0380
        /*0072*/ 	.short	0x001c


	//----- nvinfo : EIATTR_SW_WAR
	.align		4
.L_41:
        /*0074*/ 	.byte	0x04, 0x36
        /*0076*/ 	.short	(.L_43 - .L_42)
.L_42:
        /*0078*/ 	.word	0x00000008
.L_43:


//--------------------- .nv.callgraph             --------------------------
	.section	.nv.callgraph,"",@"SHT_CUDA_CALLGRAPH"
	.align	4
	.sectionentsize	8
	.align		4
        /*0000*/ 	.word	0x00000000
	.align		4
        /*0004*/ 	.word	0xffffffff
	.align		4
        /*0008*/ 	.word	0x00000000
	.align		4
        /*000c*/ 	.word	0xfffffffe
	.align		4
        /*0010*/ 	.word	0x00000000
	.align		4
        /*0014*/ 	.word	0xfffffffd
	.align		4
        /*0018*/ 	.word	0x00000000
	.align		4
        /*001c*/ 	.word	0xfffffffc


//--------------------- .text._Z14MulMatrixSharePfS_S_i --------------------------
	.section	.text._Z14MulMatrixSharePfS_S_i,"ax",@progbits
	.align	128
        .global         _Z14MulMatrixSharePfS_S_i
        .type           _Z14MulMatrixSharePfS_S_i,@function
        .size           _Z14MulMatrixSharePfS_S_i,(.L_x_7 - _Z14MulMatrixSharePfS_S_i)
        .other          _Z14MulMatrixSharePfS_S_i,@"STO_CUDA_ENTRY STV_DEFAULT"
_Z14MulMatrixSharePfS_S_i:
.text._Z14MulMatrixSharePfS_S_i:
[----:B------:R-:W-:Y:S01]  /*0000*/  LDC R1, c[0x0][0x37c] ;  /* 0x0000df00ff017b82 */ /* 0x000fe20000000800 */
[----:B------:R-:W0:Y:S07]  /*0010*/  S2R R9, SR_TID.X ;  /* 0x0000000000097919 */ /* 0x000e2e0000002100 */
[----:B------:R-:W1:Y:S01]  /*0020*/  S2UR UR6, SR_CgaCtaId ;  /* 0x00000000000679c3 */ /* 0x000e620000008800 */
[----:B------:R-:W-:Y:S01]  /*0030*/  UMOV UR4, 0x400 ;  /* 0x0000040000047882 */ /* 0x000fe20000000000 */
[----:B------:R-:W2:Y:S01]  /*0040*/  LDCU UR7, c[0x0][0x370] ;  /* 0x00006e00ff0777ac */ /* 0x000ea20008000800 */
[----:B------:R-:W3:Y:S01]  /*0050*/  S2R R3, SR_TID.Y ;  /* 0x0000000000037919 */ /* 0x000ee20000002200 */
[----:B------:R-:W-:Y:S01]  /*0060*/  HFMA2 R11, -RZ, RZ, 0, 0 ;  /* 0x00000000ff0b7431 */ /* 0x000fe200000001ff */
[----:B------:R-:W-:Y:S01]  /*0070*/  UIADD3 UR5, UPT, UPT, UR4, 0x1000, URZ ;  /* 0x0000100004057890 */ /* 0x000fe2000fffe0ff */
[----:B------:R-:W4:Y:S02]  /*0080*/  S2R R19, SR_CTAID.Y ;  /* 0x0000000000137919 */ /* 0x000f240000002600 */
[----:B------:R-:W0:Y:S01]  /*0090*/  LDC R0, c[0x0][0x398] ;  /* 0x0000e600ff007b82 */ /* 0x000e220000000800 */
[----:B------:R-:W0:Y:S01]  /*00a0*/  LDCU.64 UR8, c[0x0][0x358] ;  /* 0x00006b00ff0877ac */ /* 0x000e220008000a00 */
[----:B------:R-:W5:Y:S06]  /*00b0*/  S2R R2, SR_CTAID.X ;  /* 0x0000000000027919 */ /* 0x000f6c0000002500 */
[----:B------:R-:W5:Y:S08]  /*00c0*/  LDC.64 R22, c[0x0][0x380] ;  /* 0x0000e000ff167b82 */ /* 0x000f700000000a00 */
[----:B------:R-:W5:Y:S01]  /*00d0*/  LDC.64 R20, c[0x0][0x388] ;  /* 0x0000e200ff147b82 */ /* 0x000f620000000a00 */
[----:B-1----:R-:W-:-:S02]  /*00e0*/  ULEA UR4, UR6, UR4, 0x18 ;  /* 0x0000000406047291 */ /* 0x002fc4000f8ec0ff */
[----:B------:R-:W-:Y:S02]  /*00f0*/  ULEA UR5, UR6, UR5, 0x18 ;  /* 0x0000000506057291 */ /* 0x000fe4000f8ec0ff */
[----:B--2---:R-:W-:Y:S01]  /*0100*/  UIADD3 UR6, UPT, UPT, -UR7, URZ, URZ ;  /* 0x000000ff07067290 */ /* 0x004fe2000fffe1ff */
[----:B0-----:R-:W-:-:S03]  /*0110*/  IMAD R5, R9, R0, R9 ;  /* 0x0000000009057224 */ /* 0x001fc600078e0209 */
[----:B------:R-:W-:Y:S02]  /*0120*/  LEA R4, R9, UR5, 0x2 ;  /* 0x0000000509047c11 */ /* 0x000fe4000f8e10ff */
[----:B---3--:R-:W-:Y:S02]  /*0130*/  LEA R7, R3, UR4, 0x7 ;  /* 0x0000000403077c11 */ /* 0x008fe4000f8e38ff */
[----:B----4-:R-:W-:Y:S02]  /*0140*/  LEA R19, R19, R3, 0x5 ;  /* 0x0000000313137211 */ /* 0x010fe400078e28ff */
[----:B------:R-:W-:Y:S02]  /*0150*/  LEA R6, R9, R7, 0x2 ;  /* 0x0000000709067211 */ /* 0x000fe400078e10ff */
[C---:B-----5:R-:W-:Y:S02]  /*0160*/  LEA R5, R2.reuse, R5, 0x5 ;  /* 0x0000000502057211 */ /* 0x060fe400078e28ff */
[----:B------:R-:W-:Y:S01]  /*0170*/  LEA R17, R2, R9, 0x5 ;  /* 0x0000000902117211 */ /* 0x000fe200078e28ff */
[----:B------:R-:W-:Y:S01]  /*0180*/  IMAD R2, R19, R0, R3 ;  /* 0x0000000013027224 */ /* 0x000fe200078e0203 */
[----:B------:R-:W-:-:S07]  /*0190*/  LEA R3, R3, R4, 0x7 ;  /* 0x0000000403037211 */ /* 0x000fce00078e38ff */
.L_x_0:
[----:B------:R-:W-:-:S04]  /*01a0*/  IMAD.WIDE R26, R2, 0x4, R22 ;  /* 0x00000004021a7825 */ /* 0x000fc800078e0216 */
[----:B------:R-:W-:Y:S01]  /*01b0*/  IMAD.WIDE R8, R5, 0x4, R20 ;  /* 0x0000000405087825 */ /* 0x000fe200078e0214 */
[----:B------:R-:W2:Y:S04]  /*01c0*/  LDG.E R29, desc[UR8][R26.64] ;  /* 0x000000081a1d7981 */ /* 0x000ea8000c1e1900 */
[----:B------:R-:W3:Y:S01]  /*01d0*/  LDG.E R16, desc[UR8][R8.64] ;  /* 0x0000000808107981 */ /* 0x000ee2000c1e1900 */
[----:B------:R-:W-:Y:S01]  /*01e0*/  UIADD3 UR6, UPT, UPT, UR6, 0x1, URZ ;  /* 0x0000000106067890 */ /* 0x000fe2000fffe0ff */
[----:B------:R-:W-:Y:S02]  /*01f0*/  IADD3 R2, PT, PT, R2, 0x20, RZ ;  /* 0x0000002002027810 */ /* 0x000fe40007ffe0ff */
[----:B------:R-:W-:Y:S01]  /*0200*/  LEA R5, R0, R5, 0x5 ;  /* 0x0000000500057211 */ /* 0x000fe200078e28ff */
[----:B------:R-:W-:Y:S01]  /*0210*/  UISETP.NE.AND UP0, UPT, UR6, URZ, UPT ;  /* 0x000000ff0600728c */ /* 0x000fe2000bf05270 */
[----:B--2---:R-:W-:Y:S04]  /*0220*/  STS [R6], R29 ;  /* 0x0000001d06007388 */ /* 0x004fe80000000800 */
[----:B---3--:R-:W-:Y:S01]  /*0230*/  STS [R3], R16 ;  /* 0x0000001003007388 */ /* 0x008fe20000000800 */
[----:B------:R-:W-:Y:S06]  /*0240*/  BAR.SYNC.DEFER_BLOCKING 0x0 ;  /* 0x0000000000007b1d */ /* 0x000fec0000010000 */
[----:B------:R-:W-:Y:S04]  /*0250*/  LDS R10, [R4] ;  /* 0x00000000040a7984 */ /* 0x000fe80000000800 */
[----:B------:R-:W0:Y:S04]  /*0260*/  LDS.128 R12, [R7] ;  /* 0x00000000070c7984 */ /* 0x000e280000000c00 */
[----:B------:R-:W1:Y:S04]  /*0270*/  LDS R24, [R4+0x80] ;  /* 0x0000800004187984 */ /* 0x000e680000000800 */
[----:B------:R-:W2:Y:S04]  /*0280*/  LDS R25, [R4+0x100] ;  /* 0x0001000004197984 */ /* 0x000ea80000000800 */
[----:B------:R-:W3:Y:S04]  /*0290*/  LDS R18, [R4+0x180] ;  /* 0x0001800004127984 */ /* 0x000ee80000000800 */
[----:B------:R-:W-:Y:S04]  /*02a0*/  LDS R27, [R4+0x200] ;  /* 0x00020000041b7984 */ /* 0x000fe80000000800 */
[----:B------:R-:W-:Y:S01]  /*02b0*/  LDS R16, [R4+0x280] ;  /* 0x0002800004107984 */ /* 0x000fe20000000800 */
[----:B0-----:R-:W-:-:S03]  /*02c0*/  FFMA R12, R12, R10, R11 ;  /* 0x0000000a0c0c7223 */ /* 0x001fc6000000000b */
[----:B------:R-:W0:Y:S01]  /*02d0*/  LDS.128 R8, [R7+0x10] ;  /* 0x0000100007087984 */ /* 0x000e220000000c00 */
[----:B-1----:R-:W-:-:S03]  /*02e0*/  FFMA R12, R24, R13, R12 ;  /* 0x0000000d180c7223 */ /* 0x002fc6000000000c */
[----:B------:R-:W-:Y:S01]  /*02f0*/  LDS R24, [R4+0xb80] ;  /* 0x000b800004187984 */ /* 0x000fe20000000800 */
[----:B--2---:R-:W-:-:S03]  /*0300*/  FFMA R13, R25, R14, R12 ;  /* 0x0000000e190d7223 */ /* 0x004fc6000000000c */
[----:B------:R-:W1:Y:S01]  /*0310*/  LDS R25, [R4+0x300] ;  /* 0x0003000004197984 */ /* 0x000e620000000800 */
[----:B---3--:R-:W-:-:S03]  /*0320*/  FFMA R13, R18, R15, R13 ;  /* 0x0000000f120d7223 */ /* 0x008fc6000000000d */
[----:B------:R-:W2:Y:S01]  /*0330*/  LDS R18, [R4+0x380] ;  /* 0x0003800004127984 */ /* 0x000ea20000000800 */
[----:B0-----:R-:W-:-:S03]  /*0340*/  FFMA R29, R8, R27, R13 ;  /* 0x0000001b081d7223 */ /* 0x001fc6000000000d */
[----:B------:R-:W-:Y:S01]  /*0350*/  LDS R27, [R4+0x400] ;  /* 0x00040000041b7984 */ /* 0x000fe20000000800 */
[----:B------:R-:W-:-:S03]  /*0360*/  FFMA R8, R16, R9, R29 ;  /* 0x0000000910087223 */ /* 0x000fc6000000001d */
[----:B------:R-:W0:Y:S01]  /*0370*/  LDS.128 R12, [R7+0x20] ;  /* 0x00002000070c7984 */ /* 0x000e220000000c00 */
[----:B-1----:R-:W-:-:S03]  /*0380*/  FFMA R9, R25, R10, R8 ;  /* 0x0000000a19097223 */ /* 0x002fc60000000008 */
[----:B------:R-:W1:Y:S01]  /*0390*/  LDS R16, [R4+0x480] ;  /* 0x0004800004107984 */ /* 0x000e620000000800 */
[----:B--2---:R-:W-:-:S03]  /*03a0*/  FFMA R9, R18, R11, R9 ;  /* 0x0000000b12097223 */ /* 0x004fc60000000009 */
[----:B------:R-:W2:Y:S04]  /*03b0*/  LDS R25, [R4+0x500] ;  /* 0x0005000004197984 */ /* 0x000ea80000000800 */
[----:B------:R-:W3:Y:S01]  /*03c0*/  LDS R18, [R4+0x580] ;  /* 0x0005800004127984 */ /* 0x000ee20000000800 */
[----:B0-----:R-:W-:-:S03]  /*03d0*/  FFMA R29, R12, R27, R9 ;  /* 0x0000001b0c1d7223 */ /* 0x001fc60000000009 */
[----:B------:R-:W-:Y:S01]  /*03e0*/  LDS R27, [R4+0x600] ;  /* 0x00060000041b7984 */ /* 0x000fe20000000800 */
[----:B-1----:R-:W-:-:S03]  /*03f0*/  FFMA R12, R16, R13, R29 ;  /* 0x0000000d100c7223 */ /* 0x002fc6000000001d */
[----:B------:R-:W0:Y:S01]  /*0400*/  LDS.128 R8, [R7+0x30] ;  /* 0x0000300007087984 */ /* 0x000e220000000c00 */
[----:B--2---:R-:W-:-:S03]  /*0410*/  FFMA R13, R25, R14, R12 ;  /* 0x0000000e190d7223 */ /* 0x004fc6000000000c */
[----:B------:R-:W1:Y:S01]  /*0420*/  LDS R16, [R4+0x680] ;  /* 0x0006800004107984 */ /* 0x000e620000000800 */
[----:B---3--:R-:W-:-:S03]  /*0430*/  FFMA R13, R18, R15, R13 ;  /* 0x0000000f120d7223 */ /* 0x008fc6000000000d */
        /* <DEDUP_REMOVED lines=19> */
[----:B------:R-:W-:Y:S01]  /*0570*/  LDS R18, [R4+0xc80] ;  /* 0x000c800004127984 */ /* 0x000fe20000000800 */
[----:B0-----:R-:W-:-:S03]  /*0580*/  FFMA R29, R8, R27, R13 ;  /* 0x0000001b081d7223 */ /* 0x001fc6000000000d */
[----:B------:R-:W-:Y:S01]  /*0590*/  LDS R27, [R4+0xc00] ;  /* 0x000c0000041b7984 */ /* 0x000fe20000000800 */
[----:B-1----:R-:W-:-:S03]  /*05a0*/  FFMA R16, R16, R9, R29 ;  /* 0x0000000910107223 */ /* 0x002fc6000000001d */
[----:B------:R-:W0:Y:S01]  /*05b0*/  LDS.128 R12, [R7+0x60] ;  /* 0x00006000070c7984 */ /* 0x000e220000000c00 */
[----:B--2---:R-:W-:-:S03]  /*05c0*/  FFMA R9, R25, R10, R16 ;  /* 0x0000000a19097223 */ /* 0x004fc60000000010 */
[----:B------:R-:W1:Y:S01]  /*05d0*/  LDS R25, [R4+0xd00] ;  /* 0x000d000004197984 */ /* 0x000e620000000800 */
[----:B------:R-:W-:-:S03]  /*05e0*/  FFMA R9, R24, R11, R9 ;  /* 0x0000000b18097223 */ /* 0x000fc60000000009 */
        /* <DEDUP_REMOVED lines=10> */
[----:B0-----:R-:W-:-:S04]  /*0690*/  FFMA R8, R8, R27, R15 ;  /* 0x0000001b08087223 */ /* 0x001fc8000000000f */
[----:B-1----:R-:W-:-:S04]  /*06a0*/  FFMA R8, R29, R9, R8 ;  /* 0x000000091d087223 */ /* 0x002fc80000000008 */
[----:B--2---:R-:W-:-:S04]  /*06b0*/  FFMA R13, R13, R10, R8 ;  /* 0x0000000a0d0d7223 */ /* 0x004fc80000000008 */
[----:B---3--:R-:W-:Y:S01]  /*06c0*/  FFMA R11, R12, R11, R13 ;  /* 0x0000000b0c0b7223 */ /* 0x008fe2000000000d */
[----:B------:R-:W-:Y:S06]  /*06d0*/  BAR.SYNC.DEFER_BLOCKING 0x0 ;  /* 0x0000000000007b1d */ /* 0x000fec0000010000 */
[----:B------:R-:W-:Y:S05]  /*06e0*/  BRA.U UP0, `(.L_x_0) ;  /* 0xfffffff900ac7547 */ /* 0x000fea000b83ffff */
[----:B------:R-:W0:Y:S01]  /*06f0*/  LDC.64 R2, c[0x0][0x390] ;  /* 0x0000e400ff027b82 */ /* 0x000e220000000a00 */
[----:B------:R-:W-:-:S04]  /*0700*/  IMAD R17, R19, R0, R17 ;  /* 0x0000000013117224 */ /* 0x000fc800078e0211 */
[----:B0-----:R-:W-:-:S05]  /*0710*/  IMAD.WIDE R2, R17, 0x4, R2 ;  /* 0x0000000411027825 */ /* 0x001fca00078e0202 */
[----:B------:R-:W-:Y:S01]  /*0720*/  STG.E desc[UR8][R2.64], R11 ;  /* 0x0000000b02007986 */ /* 0x000fe2000c101908 */
[----:B------:R-:W-:Y:S05]  /*0730*/  EXIT ;  /* 0x000000000000794d */ /* 0x000fea0003800000 */
.L_x_1:
[----:B------:R-:W-:-:S00]  /*0740*/  BRA `(.L_x_1) ;  /* 0xfffffffc00fc7947 */ /* 0x000fc0000383ffff */
[----:B------:R-:W-:-:S00]  /*0750*/  NOP ;  /* 0x0000000000007918 */ /* 0x000fc00000000000 */
        /* <DEDUP_REMOVED lines=10> */
.L_x_7:


//--------------------- .text._Z15MulMatrixKernelPfS_S_i --------------------------
	.section	.text._Z15MulMatrixKernelPfS_S_i,"ax",@progbits
	.align	128
        .global         _Z15MulMatrixKernelPfS_S_i
        .type           _Z15MulMatrixKernelPfS_S_i,@function
        .size           _Z15MulMatrixKernelPfS_S_i,(.L_x_8 - _Z15MulMatrixKernelPfS_S_i)
        .other          _Z15MulMatrixKernelPfS_S_i,@"STO_CUDA_ENTRY STV_DEFAULT"
_Z15MulMatrixKernelPfS_S_i:
.text._Z15MulMatrixKernelPfS_S_i:
[----:B------:R-:W-:Y:S01]  /*0000*/  LDC R1, c[0x0][0x37c] ;  /* 0x0000df00ff017b82 */ /* 0x000fe20000000800 */
[----:B------:R-:W0:Y:S01]  /*0010*/  S2R R0, SR_TID.X ;  /* 0x0000000000007919 */ /* 0x000e220000002100 */
[----:B------:R-:W0:Y:S01]  /*0020*/  LDCU UR4, c[0x0][0x360] ;  /* 0x00006c00ff0477ac */ /* 0x000e220008000800 */
[----:B------:R-:W0:Y:S01]  /*0030*/  S2R R3, SR_CTAID.X ;  /* 0x0000000000037919 */ /* 0x000e220000002500 */
[----:B------:R-:W1:Y:S01]  /*0040*/  LDCU UR5, c[0x0][0x364] ;  /* 0x00006c80ff0577ac */ /* 0x000e620008000800 */
[----:B------:R-:W1:Y:S01]  /*0050*/  S2R R13, SR_TID.Y ;  /* 0x00000000000d7919 */ /* 0x000e620000002200 */
[----:B------:R-:W2:Y:S01]  /*0060*/  LDCU UR20, c[0x0][0x398] ;  /* 0x00007300ff1477ac */ /* 0x000ea20008000800 */
[----:B------:R-:W1:Y:S01]  /*0070*/  S2R R2, SR_CTAID.Y ;  /* 0x0000000000027919 */ /* 0x000e620000002600 */
[----:B0-----:R-:W-:Y:S02]  /*0080*/  IMAD R0, R3, UR4, R0 ;  /* 0x0000000403007c24 */ /* 0x001fe4000f8e0200 */
[----:B-1----:R-:W-:-:S05]  /*0090*/  IMAD R13, R2, UR5, R13 ;  /* 0x00000005020d7c24 */ /* 0x002fca000f8e020d */
[----:B------:R-:W-:-:S04]  /*00a0*/  VIMNMX R2, PT, PT, R0, R13, !PT ;  /* 0x0000000d00027248 */ /* 0x000fc80007fe0100 */
[----:B--2---:R-:W-:-:S13]  /*00b0*/  ISETP.GE.AND P0, PT, R2, UR20, PT ;  /* 0x0000001402007c0c */ /* 0x004fda000bf06270 */
[----:B------:R-:W-:Y:S05]  /*00c0*/  @P0 EXIT ;  /* 0x000000000000094d */ /* 0x000fea0003800000 */
[----:B------:R-:W-:Y:S01]  /*00d0*/  UISETP.GE.U32.AND UP0, UPT, UR20, 0x8, UPT ;  /* 0x000000081400788c */ /* 0x000fe2000bf06070 */
[----:B------:R-:W-:Y:S02]  /*00e0*/  HFMA2 R12, -RZ, RZ, 0, 0 ;  /* 0x00000000ff0c7431 */ /* 0x000fe400000001ff */
[----:B------:R-:W-:Y:S01]  /*00f0*/  IMAD R13, R13, UR20, RZ ;  /* 0x000000140d0d7c24 */ /* 0x000fe2000f8e02ff */
[----:B------:R-:W-:Y:S01]  /*0100*/  UMOV UR4, URZ ;  /* 0x000000ff00047c82 */ /* 0x000fe20008000000 */
[----:B------:R-:W0:Y:S04]  /*0110*/  LDCU.64 UR18, c[0x0][0x358] ;  /* 0x00006b00ff1277ac */ /* 0x000e280008000a00 */
[----:B------:R-:W-:Y:S05]  /*0120*/  BRA.U !UP0, `(.L_x_2) ;  /* 0x0000000508047547 */ /* 0x000fea000b800000 */
[----:B------:R-:W1:Y:S01]  /*0130*/  LDCU.128 UR24, c[0x0][0x380] ;  /* 0x00007000ff1877ac */ /* 0x000e620008000c00 */
[----:B------:R-:W-:Y:S02]  /*0140*/  MOV R12, RZ ;  /* 0x000000ff000c7202 */ /* 0x000fe40000000f00 */
[----:B------:R-:W-:Y:S01]  /*0150*/  MOV R14, R0 ;  /* 0x00000000000e7202 */ /* 0x000fe20000000f00 */
[----:B------:R-:W-:-:S04]  /*0160*/  ULOP3.LUT UR4, UR20, 0x7ffffff8, URZ, 0xc0, !UPT ;  /* 0x7ffffff814047892 */ /* 0x000fc8000f8ec0ff */
[----:B------:R-:W-:Y:S01]  /*0170*/  UIADD3 UR5, UPT, UPT, -UR4, URZ, URZ ;  /* 0x000000ff04057290 */ /* 0x000fe2000fffe1ff */
[----:B-1----:R-:W-:Y:S01]  /*0180*/  MOV R2, UR24 ;  /* 0x0000001800027c02 */ /* 0x002fe20008000f00 */
[----:B------:R-:W-:Y:S01]  /*0190*/  UIMAD.WIDE UR6, UR20, 0x8, UR26 ;  /* 0x00000008140678a5 */ /* 0x000fe2000f8e021a */
[----:B------:R-:W-:Y:S01]  /*01a0*/  MOV R3, UR25 ;  /* 0x0000001900037c02 */ /* 0x000fe20008000f00 */
[----:B------:R-:W-:Y:S02]  /*01b0*/  UIMAD.WIDE UR8, UR20, 0xc, UR26 ;  /* 0x0000000c140878a5 */ /* 0x000fe4000f8e021a */
[----:B------:R-:W-:Y:S01]  /*01c0*/  UIMAD.WIDE UR10, UR20, 0x10, UR26 ;  /* 0x00000010140a78a5 */ /* 0x000fe2000f8e021a */
[----:B------:R-:W-:Y:S01]  /*01d0*/  IMAD.WIDE.U32 R2, R13, 0x4, R2 ;  /* 0x000000040d027825 */ /* 0x000fe200078e0002 */
[----:B------:R-:W-:Y:S02]  /*01e0*/  UIMAD.WIDE UR12, UR20, 0x14, UR26 ;  /* 0x00000014140c78a5 */ /* 0x000fe4000f8e021a */
[----:B------:R-:W-:Y:S01]  /*01f0*/  UIMAD.WIDE UR14, UR20, 0x18, UR26 ;  /* 0x00000018140e78a5 */ /* 0x000fe2000f8e021a */
[----:B------:R-:W-:Y:S01]  /*0200*/  IADD3 R2, P0, PT, R2, 0x10, RZ ;  /* 0x0000001002027810 */ /* 0x000fe20007f1e0ff */
[----:B------:R-:W-:-:S03]  /*0210*/  UIMAD.WIDE UR16, UR20, 0x1c, UR26 ;  /* 0x0000001c141078a5 */ /* 0x000fc6000f8e021a */
[----:B------:R-:W-:-:S09]  /*0220*/  IADD3.X R3, PT, PT, RZ, R3, RZ, P0, !PT ;  /* 0x00000003ff037210 */ /* 0x000fd200007fe4ff */
.L_x_3:
[----:B------:R-:W-:Y:S01]  /*0230*/  UIMAD.WIDE UR22, UR20, 0x4, UR26 ;  /* 0x00000004141678a5 */ /* 0x000fe2000f8e021a */
[----:B------:R-:W-:Y:S02]  /*0240*/  IMAD.MOV.U32 R23, RZ, RZ, 0x4 ;  /* 0x00000004ff177424 */ /* 0x000fe400078e00ff */
[----:B------:R-:W-:Y:S01]  /*0250*/  HFMA2 R11, -RZ, RZ, 0, 2.384185791015625e-07 ;  /* 0x00000004ff0b7431 */ /* 0x000fe200000001ff */
[----:B------:R-:W-:Y:S01]  /*0260*/  MOV R25, 0x4 ;  /* 0x0000000400197802 */ /* 0x000fe20000000f00 */
[----:B0-----:R-:W2:Y:S01]  /*0270*/  LDG.E R21, desc[UR18][R2.64+-0x10] ;  /* 0xfffff01202157981 */ /* 0x001ea2000c1e1900 */
[C---:B------:R-:W-:Y:S01]  /*0280*/  IMAD.WIDE R22, R14.reuse, R23, UR26 ;  /* 0x0000001a0e167e25 */ /* 0x040fe2000f8e0217 */
[----:B------:R-:W-:Y:S02]  /*0290*/  MOV R8, UR22 ;  /* 0x0000001600087c02 */ /* 0x000fe40008000f00 */
[----:B------:R-:W-:Y:S01]  /*02a0*/  MOV R9, UR23 ;  /* 0x0000001700097c02 */ /* 0x000fe20008000f00 */
[----:B------:R-:W3:Y:S02]  /*02b0*/  LDG.E R19, desc[UR18][R2.64+-0xc] ;  /* 0xfffff41202137981 */ /* 0x000ee4000c1e1900 */
[----:B------:R-:W-:-:S02]  /*02c0*/  IMAD.WIDE R8, R14, 0x4, R8 ;  /* 0x000000040e087825 */ /* 0x000fc400078e0208 */
[----:B------:R-:W2:Y:S01]  /*02d0*/  LDG.E R22, desc[UR18][R22.64] ;  /* 0x0000001216167981 */ /* 0x000ea2000c1e1900 */
[----:B------:R-:W-:Y:S01]  /*02e0*/  MOV R5, 0x4 ;  /* 0x0000000400057802 */ /* 0x000fe20000000f00 */
[C---:B------:R-:W-:Y:S02]  /*02f0*/  IMAD.WIDE R24, R14.reuse, R25, UR6 ;  /* 0x000000060e187e25 */ /* 0x040fe4000f8e0219 */
[----:B------:R0:W3:Y:S02]  /*0300*/  LDG.E R20, desc[UR18][R8.64] ;  /* 0x0000001208147981 */ /* 0x0000e4000c1e1900 */
[----:B------:R-:W-:Y:S02]  /*0310*/  IMAD.WIDE R10, R14, R11, UR8 ;  /* 0x000000080e0a7e25 */ /* 0x000fe4000f8e020b */
[----:B------:R-:W4:Y:S04]  /*0320*/  LDG.E R18, desc[UR18][R24.64] ;  /* 0x0000001218127981 */ /* 0x000f28000c1e1900 */
[----:B------:R-:W4:Y:S01]  /*0330*/  LDG.E R17, desc[UR18][R2.64+-0x8] ;  /* 0xfffff81202117981 */ /* 0x000f22000c1e1900 */
[----:B0-----:R-:W-:-:S02]  /*0340*/  HFMA2 R9, -RZ, RZ, 0, 2.384185791015625e-07 ;  /* 0x00000004ff097431 */ /* 0x001fc400000001ff */
[----:B------:R-:W-:Y:S01]  /*0350*/  IMAD.MOV.U32 R7, RZ, RZ, 0x4 ;  /* 0x00000004ff077424 */ /* 0x000fe200078e00ff */
[----:B------:R0:W5:Y:S01]  /*0360*/  LDG.E R16, desc[UR18][R10.64] ;  /* 0x000000120a107981 */ /* 0x000162000c1e1900 */
[----:B------:R-:W-:-:S03]  /*0370*/  IMAD.WIDE R4, R14, R5, UR10 ;  /* 0x0000000a0e047e25 */ /* 0x000fc6000f8e0205 */
[----:B------:R-:W5:Y:S01]  /*0380*/  LDG.E R15, desc[UR18][R2.64+-0x4] ;  /* 0xfffffc12020f7981 */ /* 0x000f62000c1e1900 */
[C---:B------:R-:W-:Y:S01]  /*0390*/  IMAD.WIDE R6, R14.reuse, R7, UR12 ;  /* 0x0000000c0e067e25 */ /* 0x040fe2000f8e0207 */
[----:B------:R-:W-:Y:S02]  /*03a0*/  MOV R27, 0x4 ;  /* 0x00000004001b7802 */ /* 0x000fe40000000f00 */
[----:B------:R1:W5:Y:S01]  /*03b0*/  LDG.E R4, desc[UR18][R4.64] ;  /* 0x0000001204047981 */ /* 0x000362000c1e1900 */
[----:B------:R-:W-:-:S03]  /*03c0*/  IMAD.WIDE R8, R14, R9, UR14 ;  /* 0x0000000e0e087e25 */ /* 0x000fc6000f8e0209 */
[----:B------:R-:W5:Y:S01]  /*03d0*/  LDG.E R23, desc[UR18][R2.64] ;  /* 0x0000001202177981 */ /* 0x000f62000c1e1900 */
[----:B0-----:R-:W-:-:S03]  /*03e0*/  IMAD.WIDE R10, R14, R27, UR16 ;  /* 0x000000100e0a7e25 */ /* 0x001fc6000f8e021b */
[----:B------:R-:W5:Y:S04]  /*03f0*/  LDG.E R7, desc[UR18][R6.64] ;  /* 0x0000001206077981 */ /* 0x000f68000c1e1900 */
[----:B------:R-:W5:Y:S04]  /*0400*/  LDG.E R24, desc[UR18][R2.64+0x4] ;  /* 0x0000041202187981 */ /* 0x000f68000c1e1900 */
[----:B------:R-:W5:Y:S04]  /*0410*/  LDG.E R8, desc[UR18][R8.64] ;  /* 0x0000001208087981 */ /* 0x000f68000c1e1900 */
[----:B------:R-:W5:Y:S04]  /*0420*/  LDG.E R25, desc[UR18][R2.64+0x8] ;  /* 0x0000081202197981 */ /* 0x000f68000c1e1900 */
[----:B------:R-:W5:Y:S04]  /*0430*/  LDG.E R10, desc[UR18][R10.64] ;  /* 0x000000120a0a7981 */ /* 0x000f68000c1e1900 */
[----:B------:R0:W5:Y:S01]  /*0440*/  LDG.E R27, desc[UR18][R2.64+0xc] ;  /* 0x00000c12021b7981 */ /* 0x000162000c1e1900 */
[----:B------:R-:W-:-:S04]  /*0450*/  UIADD3 UR5, UPT, UPT, UR5, 0x8, URZ ;  /* 0x0000000805057890 */ /* 0x000fc8000fffe0ff */
[----:B------:R-:W-:Y:S01]  /*0460*/  UISETP.NE.AND UP0, UPT, UR5, URZ, UPT ;  /* 0x000000ff0500728c */ /* 0x000fe2000bf05270 */
[----:B-1----:R-:W-:Y:S02]  /*0470*/  MOV R5, UR20 ;  /* 0x0000001400057c02 */ /* 0x002fe40008000f00 */
[----:B0-----:R-:W-:Y:S02]  /*0480*/  IADD3 R2, P0, PT, R2, 0x20, RZ ;  /* 0x0000002002027810 */ /* 0x001fe40007f1e0ff */
[----:B------:R-:W-:Y:S02]  /*0490*/  LEA R14, R5, R14, 0x3 ;  /* 0x0000000e050e7211 */ /* 0x000fe400078e18ff */
[----:B------:R-:W-:Y:S01]  /*04a0*/  IADD3.X R3, PT, PT, RZ, R3, RZ, P0, !PT ;  /* 0x00000003ff037210 */ /* 0x000fe200007fe4ff */
[----:B--2---:R-:W-:-:S04]  /*04b0*/  FFMA R22, R21, R22, R12 ;  /* 0x0000001615167223 */ /* 0x004fc8000000000c */
[----:B---3--:R-:W-:-:S04]  /*04c0*/  FFMA R20, R19, R20, R22 ;  /* 0x0000001413147223 */ /* 0x008fc80000000016 */
[----:B----4-:R-:W-:-:S04]  /*04d0*/  FFMA R18, R17, R18, R20 ;  /* 0x0000001211127223 */ /* 0x010fc80000000014 */
[----:B-----5:R-:W-:-:S04]  /*04e0*/  FFMA R16, R15, R16, R18 ;  /* 0x000000100f107223 */ /* 0x020fc80000000012 */
[----:B------:R-:W-:-:S04]  /*04f0*/  FFMA R23, R23, R4, R16 ;  /* 0x0000000417177223 */ /* 0x000fc80000000010 */
[----:B------:R-:W-:-:S04]  /*0500*/  FFMA R24, R24, R7, R23 ;  /* 0x0000000718187223 */ /* 0x000fc80000000017 */
[----:B------:R-:W-:-:S04]  /*0510*/  FFMA R8, R25, R8, R24 ;  /* 0x0000000819087223 */ /* 0x000fc80000000018 */
[----:B------:R-:W-:Y:S01]  /*0520*/  FFMA R12, R27, R10, R8 ;  /* 0x0000000a1b0c7223 */ /* 0x000fe20000000008 */
[----:B------:R-:W-:Y:S06]  /*0530*/  BRA.U UP0, `(.L_x_3) ;  /* 0xfffffffd003c7547 */ /* 0x000fec000b83ffff */
.L_x_2:
[----:B------:R-:W-:-:S04]  /*0540*/  ULOP3.LUT UR6, UR20, 0x7, URZ, 0xc0, !UPT ;  /* 0x0000000714067892 */ /* 0x000fc8000f8ec0ff */
[----:B------:R-:W-:-:S09]  /*0550*/  UISETP.NE.AND UP0, UPT, UR6, URZ, UPT ;  /* 0x000000ff0600728c */ /* 0x000fd2000bf05270 */
[----:B------:R-:W-:Y:S05]  /*0560*/  BRA.U !UP0, `(.L_x_4) ;  /* 0x0000000508387547 */ /* 0x000fea000b800000 */
[----:B------:R-:W-:Y:S02]  /*0570*/  UISETP.GE.U32.AND UP0, UPT, UR6, 0x4, UPT ;  /* 0x000000040600788c */ /* 0x000fe4000bf06070 */
[----:B------:R-:W-:-:S04]  /*0580*/  ULOP3.LUT UR5, UR20, 0x3, URZ, 0xc0, !UPT ;  /* 0x0000000314057892 */ /* 0x000fc8000f8ec0ff */
[----:B------:R-:W-:-:S03]  /*0590*/  UISETP.NE.AND UP1, UPT, UR5, URZ, UPT ;  /* 0x000000ff0500728c */ /* 0x000fc6000bf25270 */
[----:B------:R-:W-:Y:S08]  /*05a0*/  BRA.U !UP0, `(.L_x_5) ;  /* 0x00000001087c7547 */ /* 0x000ff0000b800000 */
[----:B------:R-:W1:Y:S01]  /*05b0*/  LDC.64 R6, c[0x0][0x388] ;  /* 0x0000e200ff067b82 */ /* 0x000e620000000a00 */
[----:B------:R-:W2:Y:S01]  /*05c0*/  LDCU.64 UR6, c[0x0][0x380] ;  /* 0x00007000ff0677ac */ /* 0x000ea20008000a00 */
[----:B------:R-:W-:Y:S01]  /*05d0*/  IMAD.U32 R9, RZ, RZ, UR4 ;  /* 0x00000004ff097e24 */ /* 0x000fe2000f8e00ff */
[C---:B------:R-:W-:Y:S02]  /*05e0*/  IADD3 R3, PT, PT, R13.reuse, UR4, RZ ;  /* 0x000000040d037c10 */ /* 0x040fe4000fffe0ff */
[----:B------:R-:W-:Y:S01]  /*05f0*/  IADD3 R10, P0, PT, R13, UR4, RZ ;  /* 0x000000040d0a7c10 */ /* 0x000fe2000ff1e0ff */
[----:B------:R-:W-:Y:S01]  /*0600*/  IMAD R9, R9, UR20, R0 ;  /* 0x0000001409097c24 */ /* 0x000fe2000f8e0200 */
[----:B------:R-:W-:Y:S01]  /*0610*/  MOV R11, UR20 ;  /* 0x00000014000b7c02 */ /* 0x000fe20008000f00 */
[----:B------:R-:W3:Y:S01]  /*0620*/  LDC.64 R4, c[0x0][0x380] ;  /* 0x0000e000ff047b82 */ /* 0x000ee20000000a00 */
[----:B------:R-:W-:Y:S01]  /*0630*/  MOV R15, UR20 ;  /* 0x00000014000f7c02 */ /* 0x000fe20008000f00 */
[----:B-1----:R-:W-:Y:S01]  /*0640*/  IMAD.WIDE R6, R9, 0x4, R6 ;  /* 0x0000000409067825 */ /* 0x002fe200078e0206 */
[----:B------:R-:W-:-:S05]  /*0650*/  MOV R9, UR20 ;  /* 0x0000001400097c02 */ /* 0x000fca0008000f00 */
[----:B------:R-:W-:Y:S02]  /*0660*/  IMAD.WIDE R8, R9, 0x4, R6 ;  /* 0x0000000409087825 */ /* 0x000fe400078e0206 */
[----:B0-----:R-:W4:Y:S02]  /*0670*/  LDG.E R6, desc[UR18][R6.64] ;  /* 0x0000001206067981 */ /* 0x001f24000c1e1900 */
[----:B---3--:R-:W-:Y:S01]  /*0680*/  IMAD.WIDE.U32 R4, R3, 0x4, R4 ;  /* 0x0000000403047825 */ /* 0x008fe200078e0004 */
[----:B------:R-:W-:Y:S01]  /*0690*/  IADD3.X R3, PT, PT, RZ, RZ, RZ, P0, !PT ;  /* 0x000000ffff037210 */ /* 0x000fe200007fe4ff */
[----:B------:R-:W3:Y:S01]  /*06a0*/  LDG.E R17, desc[UR18][R8.64] ;  /* 0x0000001208117981 */ /* 0x000ee2000c1e1900 */
[----:B--2---:R-:W-:-:S03]  /*06b0*/  LEA R2, P0, R10, UR6, 0x2 ;  /* 0x000000060a027c11 */ /* 0x004fc6000f8010ff */
[----:B------:R-:W4:Y:S01]  /*06c0*/  LDG.E R5, desc[UR18][R4.64] ;  /* 0x0000001204057981 */ /* 0x000f22000c1e1900 */
[----:B------:R-:W-:Y:S01]  /*06d0*/  LEA.HI.X R3, R10, UR7, R3, 0x2, P0 ;  /* 0x000000070a037c11 */ /* 0x000fe200080f1403 */
[----:B------:R-:W-:-:S04]  /*06e0*/  IMAD.WIDE R10, R11, 0x4, R8 ;  /* 0x000000040b0a7825 */ /* 0x000fc800078e0208 */
[----:B------:R-:W3:Y:S01]  /*06f0*/  LDG.E R16, desc[UR18][R2.64+0x4] ;  /* 0x0000041202107981 */ /* 0x000ee2000c1e1900 */
[----:B------:R-:W-:-:S03]  /*0700*/  IMAD.WIDE R14, R15, 0x4, R10 ;  /* 0x000000040f0e7825 */ /* 0x000fc600078e020a */
[----:B------:R-:W2:Y:S04]  /*0710*/  LDG.E R19, desc[UR18][R10.64] ;  /* 0x000000120a137981 */ /* 0x000ea8000c1e1900 */
[----:B------:R-:W2:Y:S04]  /*0720*/  LDG.E R18, desc[UR18][R2.64+0x8] ;  /* 0x0000081202127981 */ /* 0x000ea8000c1e1900 */
[----:B------:R-:W5:Y:S04]  /*0730*/  LDG.E R20, desc[UR18][R2.64+0xc] ;  /* 0x00000c1202147981 */ /* 0x000f68000c1e1900 */
[----:B------:R-:W5:Y:S01]  /*0740*/  LDG.E R14, desc[UR18][R14.64] ;  /* 0x000000120e0e7981 */ /* 0x000f62000c1e1900 */
[----:B------:R-:W-:Y:S01]  /*0750*/  UIADD3 UR4, UPT, UPT, UR4, 0x4, URZ ;  /* 0x0000000404047890 */ /* 0x000fe2000fffe0ff */
[----:B----4-:R-:W-:-:S04]  /*0760*/  FFMA R5, R5, R6, R12 ;  /* 0x0000000605057223 */ /* 0x010fc8000000000c */
[----:B---3--:R-:W-:-:S04]  /*0770*/  FFMA R5, R16, R17, R5 ;  /* 0x0000001110057223 */ /* 0x008fc80000000005 */
[----:B--2---:R-:W-:-:S04]  /*0780*/  FFMA R5, R18, R19, R5 ;  /* 0x0000001312057223 */ /* 0x004fc80000000005 */
[----:B-----5:R-:W-:-:S07]  /*0790*/  FFMA R12, R20, R14, R5 ;  /* 0x0000000e140c7223 */ /* 0x020fce0000000005 */
.L_x_5:
[----:B------:R-:W-:Y:S05]  /*07a0*/  BRA.U !UP1, `(.L_x_4) ;  /* 0x0000000109a87547 */ /* 0x000fea000b800000 */
[----:B------:R-:W-:Y:S01]  /*07b0*/  UISETP.NE.AND UP0, UPT, UR5, 0x1, UPT ;  /* 0x000000010500788c */ /* 0x000fe2000bf05270 */
[----:B------:R-:W-:Y:S01]  /*07c0*/  MOV R7, UR4 ;  /* 0x0000000400077c02 */ /* 0x000fe20008000f00 */
[----:B------:R-:W-:Y:S02]  /*07d0*/  ULOP3.LUT UR5, UR20, 0x1, URZ, 0xc0, !UPT ;  /* 0x0000000114057892 */ /* 0x000fe4000f8ec0ff */
[----:B------:R-:W-:Y:S02]  /*07e0*/  MOV R15, UR20 ;  /* 0x00000014000f7c02 */ /* 0x000fe40008000f00 */
[----:B------:R-:W-:Y:S01]  /*07f0*/  UISETP.NE.U32.AND UP1, UPT, UR5, 0x1, UPT ;  /* 0x000000010500788c */ /* 0x000fe2000bf25070 */
[----:B------:R-:W-:-:S04]  /*0800*/  PLOP3.LUT P1, PT, PT, PT, UP0, 0x80, 0x8 ;  /* 0x000000000008781c */ /* 0x000fc80003f2f008 */
[----:B------:R-:W1:Y:S01]  /*0810*/  @UP0 LDCU.128 UR8, c[0x0][0x380] ;  /* 0x00007000ff0807ac */ /* 0x000e620008000c00 */
[----:B------:R-:W-:Y:S01]  /*0820*/  PLOP3.LUT P0, PT, PT, PT, UP1, 0x80, 0x8 ;  /* 0x000000000008781c */ /* 0x000fe20003f0f018 */
[----:B------:R-:W2:Y:S04]  /*0830*/  @UP0 LDCU.64 UR6, c[0x0][0x380] ;  /* 0x00007000ff0607ac */ /* 0x000ea80008000a00 */
[----:B------:R-:W3:Y:S03]  /*0840*/  @!UP1 LDCU.128 UR12, c[0x0][0x380] ;  /* 0x00007000ff0c97ac */ /* 0x000ee60008000c00 */
[C---:B------:R-:W-:Y:S02]  /*0850*/  @P1 IADD3 R3, PT, PT, R13.reuse, UR4, RZ ;  /* 0x000000040d031c10 */ /* 0x040fe4000fffe0ff */
[----:B------:R-:W-:Y:S01]  /*0860*/  @P1 IADD3 R6, P2, PT, R13, UR4, RZ ;  /* 0x000000040d061c10 */ /* 0x000fe2000ff5e0ff */
[----:B------:R-:W-:Y:S01]  /*0870*/  @UP0 UIADD3 UR4, UPT, UPT, UR4, 0x2, URZ ;  /* 0x0000000204040890 */ /* 0x000fe2000fffe0ff */
[----:B-1----:R-:W-:Y:S01]  /*0880*/  MOV R11, UR9 ;  /* 0x00000009000b7c02 */ /* 0x002fe20008000f00 */
[----:B------:R-:W-:Y:S01]  /*0890*/  IMAD.U32 R10, RZ, RZ, UR8 ;  /* 0x00000008ff0a7e24 */ /* 0x000fe2000f8e00ff */
[----:B------:R-:W-:-:S02]  /*08a0*/  MOV R4, UR10 ;  /* 0x0000000a00047c02 */ /* 0x000fc40008000f00 */
[----:B------:R-:W-:Y:S01]  /*08b0*/  MOV R5, UR11 ;  /* 0x0000000b00057c02 */ /* 0x000fe20008000f00 */
[----:B------:R-:W-:-:S04]  /*08c0*/  @P1 IMAD.WIDE.U32 R10, R3, 0x4, R10 ;  /* 0x00000004030a1825 */ /* 0x000fc800078e000a */
[----:B------:R-:W-:Y:S01]  /*08d0*/  @P1 IMAD R3, R7, UR20, R0 ;  /* 0x0000001407031c24 */ /* 0x000fe2000f8e0200 */
[----:B------:R-:W-:Y:S01]  /*08e0*/  @P1 IADD3.X R7, PT, PT, RZ, RZ, RZ, P2, !PT ;  /* 0x000000ffff071210 */ /* 0x000fe200017fe4ff */
[----:B------:R-:W-:Y:S01]  /*08f0*/  IMAD.U32 R19, RZ, RZ, UR4 ;  /* 0x00000004ff137e24 */ /* 0x000fe2000f8e00ff */
[C---:B--2---:R-:W-:Y:S01]  /*0900*/  @P1 LEA R2, P2, R6.reuse, UR6, 0x2 ;  /* 0x0000000606021c11 */ /* 0x044fe2000f8410ff */
[----:B------:R-:W-:Y:S01]  /*0910*/  @P1 IMAD.WIDE R4, R3, 0x4, R4 ;  /* 0x0000000403041825 */ /* 0x000fe200078e0204 */
[----:B------:R-:W-:Y:S01]  /*0920*/  @!P0 IADD3 R17, PT, PT, R13, UR4, RZ ;  /* 0x000000040d118c10 */ /* 0x000fe2000fffe0ff */
[----:B0-----:R-:W2:Y:S01]  /*0930*/  @P1 LDG.E R11, desc[UR18][R10.64] ;  /* 0x000000120a0b1981 */ /* 0x001ea2000c1e1900 */
[----:B------:R-:W-:Y:S01]  /*0940*/  @P1 LEA.HI.X R3, R6, UR7, R7, 0x2, P2 ;  /* 0x0000000706031c11 */ /* 0x000fe200090f1407 */
[----:B------:R-:W-:Y:S01]  /*0950*/  @!P0 IMAD R19, R19, UR20, R0 ;  /* 0x0000001413138c24 */ /* 0x000fe2000f8e0200 */
[----:B---3--:R-:W-:Y:S01]  /*0960*/  MOV R6, UR12 ;  /* 0x0000000c00067c02 */ /* 0x008fe20008000f00 */
[----:B------:R-:W-:Y:S01]  /*0970*/  @P1 IMAD.WIDE R14, R15, 0x4, R4 ;  /* 0x000000040f0e1825 */ /* 0x000fe200078e0204 */
[----:B------:R-:W-:Y:S01]  /*0980*/  MOV R7, UR13 ;  /* 0x0000000d00077c02 */ /* 0x000fe20008000f00 */
[----:B------:R-:W2:Y:S01]  /*0990*/  @P1 LDG.E R4, desc[UR18][R4.64] ;  /* 0x0000001204041981 */ /* 0x000ea2000c1e1900 */
[----:B------:R-:W-:-:S02]  /*09a0*/  MOV R8, UR14 ;  /* 0x0000000e00087c02 */ /* 0x000fc40008000f00 */
[----:B------:R-:W-:Y:S01]  /*09b0*/  MOV R9, UR15 ;  /* 0x0000000f00097c02 */ /* 0x000fe20008000f00 */
[----:B------:R-:W-:Y:S01]  /*09c0*/  @!P0 IMAD.WIDE.U32 R6, R17, 0x4, R6 ;  /* 0x0000000411068825 */ /* 0x000fe200078e0006 */
[----:B------:R-:W3:Y:S03]  /*09d0*/  @P1 LDG.E R14, desc[UR18][R14.64] ;  /* 0x000000120e0e1981 */ /* 0x000ee6000c1e1900 */
[----:B------:R-:W-:Y:S01]  /*09e0*/  @!P0 IMAD.WIDE R8, R19, 0x4, R8 ;  /* 0x0000000413088825 */ /* 0x000fe200078e0208 */
[----:B------:R-:W3:Y:S04]  /*09f0*/  @P1 LDG.E R2, desc[UR18][R2.64+0x4] ;  /* 0x0000041202021981 */ /* 0x000ee8000c1e1900 */
[----:B------:R-:W4:Y:S04]  /*0a00*/  @!P0 LDG.E R7, desc[UR18][R6.64] ;  /* 0x0000001206078981 */ /* 0x000f28000c1e1900 */
[----:B------:R-:W4:Y:S01]  /*0a10*/  @!P0 LDG.E R8, desc[UR18][R8.64] ;  /* 0x0000001208088981 */ /* 0x000f22000c1e1900 */
[----:B--2---:R-:W-:-:S04]  /*0a20*/  @P1 FFMA R11, R11, R4, R12 ;  /* 0x000000040b0b1223 */ /* 0x004fc8000000000c */
[----:B---3--:R-:W-:-:S04]  /*0a30*/  @P1 FFMA R12, R2, R14, R11 ;  /* 0x0000000e020c1223 */ /* 0x008fc8000000000b */
[----:B----4-:R-:W-:-:S07]  /*0a40*/  @!P0 FFMA R12, R7, R8, R12 ;  /* 0x00000008070c8223 */ /* 0x010fce000000000c */
.L_x_4:
[----:B------:R-:W1:Y:S01]  /*0a50*/  LDC.64 R2, c[0x0][0x390] ;  /* 0x0000e400ff027b82 */ /* 0x000e620000000a00 */
[----:B------:R-:W-:-:S05]  /*0a60*/  IADD3 R13, PT, PT, R0, R13, RZ ;  /* 0x0000000d000d7210 */ /* 0x000fca0007ffe0ff */
[----:B-1----:R-:W-:-:S05]  /*0a70*/  IMAD.WIDE R2, R13, 0x4, R2 ;  /* 0x000000040d027825 */ /* 0x002fca00078e0202 */
[----:B0-----:R-:W-:Y:S01]  /*0a80*/  STG.E desc[UR18][R2.64], R12 ;  /* 0x0000000c02007986 */ /* 0x001fe2000c101912 */
[----:B------:R-:W-:Y:S05]  /*0a90*/  EXIT ;  /* 0x000000000000794d */ /* 0x000fea0003800000 */
.L_x_6:
        /* <DEDUP_REMOVED lines=14> */
.L_x_8:


//--------------------- .nv.shared._Z14MulMatrixSharePfS_S_i --------------------------
	.section	.nv.shared._Z14MulMatrixSharePfS_S_i,"aw",@nobits
	.sectionflags	@""
	.align	4
.nv.shared._Z14MulMatrixSharePfS_S_i:
	.zero		9216


//--------------------- .nv.shared.reserved.0     --------------------------
	.section	.nv.shared.reserved.0,"aw",@nobits
	.weak		__nv_reservedSMEM_offset_0_alias
	.size		__nv_reservedSMEM_offset_0_alias, 0, 64
	.other		__nv_reservedSMEM_offset_0_alias,@"STO_CUDA_RESERVED_SHARED STV_DEFAULT"
__nv_reservedSMEM_offset_0_alias:
	.zero		0
	.zero		64


//--------------------- .nv.constant0._Z14MulMatrixSharePfS_S_i --------------------------
	.section	.nv.constant0._Z14MulMatrixSharePfS_S_i,"a",@progbits
	.sectionflags	@""
	.align	4
.nv.constant0._Z14MulMatrixSharePfS_S_i:
	.zero		924


//--------------------- .nv.constant0._Z15MulMatrixKernelPfS_S_i --------------------------
	.section	.nv.constant0._Z15MulMatrixKernelPfS_S_i,"a",@progbits
	.sectionflags	@""
	.align	4
.nv.constant0._Z15MulMatrixKernelPfS_S_i:
	.zero		924


//--------------------- SYMBOLS --------------------------

	.type		.nv.reservedSmem.offset0,@object
	.size		.nv.reservedSmem.offset0,0x4
	.type		.nv.reservedSmem.cap,@object
	.size		.nv.reservedSmem.cap,0x4
